//
// Generated by NVIDIA NVVM Compiler
//
// Compiler Build ID: CL-36424714
// Cuda compilation tools, release 13.0, V13.0.88
// Based on NVVM 20.0.0
//

.version 9.0
.target sm_100
.address_size 64

	// .globl	_Z15matrixMulKernelPKfS0_Pfi
// _ZZ15matrixMulKernelPKfS0_PfiE3Mds has been demoted
// _ZZ15matrixMulKernelPKfS0_PfiE3Nds has been demoted

.visible .entry _Z15matrixMulKernelPKfS0_Pfi(
	.param .u64 .ptr .align 1 _Z15matrixMulKernelPKfS0_Pfi_param_0,
	.param .u64 .ptr .align 1 _Z15matrixMulKernelPKfS0_Pfi_param_1,
	.param .u64 .ptr .align 1 _Z15matrixMulKernelPKfS0_Pfi_param_2,
	.param .u32 _Z15matrixMulKernelPKfS0_Pfi_param_3
)
{
	.reg .pred 	%p<8>;
	.reg .b32 	%r<104>;
	.reg .b32 	%f<368>;
	.reg .b64 	%rd<40>;
	// demoted variable
	.shared .align 4 .b8 _ZZ15matrixMulKernelPKfS0_PfiE3Mds[1024];
	// demoted variable
	.shared .align 4 .b8 _ZZ15matrixMulKernelPKfS0_PfiE3Nds[1024];
	ld.param.u32 	%r31, [_Z15matrixMulKernelPKfS0_Pfi_param_3];
	mov.u32 	%r32, %ctaid.x;
	mov.u32 	%r33, %ctaid.y;
	mov.u32 	%r1, %tid.x;
	mov.u32 	%r2, %tid.y;
	shl.b32 	%r34, %r33, 4;
	add.s32 	%r3, %r34, %r2;
	shl.b32 	%r4, %r32, 4;
	add.s32 	%r5, %r4, %r1;
	shr.s32 	%r35, %r31, 31;
	shr.u32 	%r36, %r35, 28;
	add.s32 	%r37, %r31, %r36;
	shr.s32 	%r6, %r37, 4;
	setp.lt.s32 	%p1, %r31, 16;
	mov.f32 	%f367, 0f00000000;
	@%p1 bra 	$L__BB0_9;
	mad.lo.s32 	%r100, %r31, %r3, %r1;
	shl.b32 	%r39, %r2, 6;
	mov.u32 	%r40, _ZZ15matrixMulKernelPKfS0_PfiE3Mds;
	add.s32 	%r8, %r40, %r39;
	add.s32 	%r41, %r6, -1;
	setp.lt.u32 	%p2, %r41, 3;
	mov.f32 	%f367, 0f00000000;
	mov.b32 	%r103, 0;
	@%p2 bra 	$L__BB0_4;
	and.b32  	%r103, %r6, 134217724;
	neg.s32 	%r101, %r103;
	add.s32 	%r43, %r2, 48;
	mad.lo.s32 	%r44, %r31, %r43, %r1;
	add.s32 	%r99, %r44, %r4;
	add.s32 	%r45, %r2, 32;
	mad.lo.s32 	%r46, %r31, %r45, %r1;
	add.s32 	%r98, %r46, %r4;
	add.s32 	%r47, %r2, 16;
	mad.lo.s32 	%r48, %r31, %r47, %r1;
	add.s32 	%r97, %r48, %r4;
	mad.lo.s32 	%r49, %r2, %r31, %r1;
	add.s32 	%r96, %r49, %r4;
	mov.f32 	%f367, 0f00000000;
$L__BB0_3:
	.pragma "nounroll";
	ld.param.u64 	%rd36, [_Z15matrixMulKernelPKfS0_Pfi_param_1];
	ld.param.u64 	%rd33, [_Z15matrixMulKernelPKfS0_Pfi_param_0];
	cvta.to.global.u64 	%rd4, %rd33;
	mul.wide.s32 	%rd5, %r100, 4;
	add.s64 	%rd6, %rd4, %rd5;
	ld.global.f32 	%f14, [%rd6];
	shl.b32 	%r51, %r1, 2;
	add.s32 	%r52, %r8, %r51;
	st.shared.f32 	[%r52], %f14;
	cvta.to.global.u64 	%rd7, %rd36;
	mul.wide.u32 	%rd8, %r96, 4;
	add.s64 	%rd9, %rd7, %rd8;
	ld.global.f32 	%f15, [%rd9];
	mov.u32 	%r54, _ZZ15matrixMulKernelPKfS0_PfiE3Nds;
	add.s32 	%r55, %r54, %r51;
	add.s32 	%r56, %r55, %r39;
	st.shared.f32 	[%r56], %f15;
	bar.sync 	0;
	ld.shared.f32 	%f16, [%r8];
	ld.shared.f32 	%f17, [%r55];
	fma.rn.f32 	%f18, %f16, %f17, %f367;
	ld.shared.f32 	%f19, [%r8+4];
	ld.shared.f32 	%f20, [%r55+64];
	fma.rn.f32 	%f21, %f19, %f20, %f18;
	ld.shared.f32 	%f22, [%r8+8];
	ld.shared.f32 	%f23, [%r55+128];
	fma.rn.f32 	%f24, %f22, %f23, %f21;
	ld.shared.f32 	%f25, [%r8+12];
	ld.shared.f32 	%f26, [%r55+192];
	fma.rn.f32 	%f27, %f25, %f26, %f24;
	ld.shared.f32 	%f28, [%r8+16];
	ld.shared.f32 	%f29, [%r55+256];
	fma.rn.f32 	%f30, %f28, %f29, %f27;
	ld.shared.f32 	%f31, [%r8+20];
	ld.shared.f32 	%f32, [%r55+320];
	fma.rn.f32 	%f33, %f31, %f32, %f30;
	ld.shared.f32 	%f34, [%r8+24];
	ld.shared.f32 	%f35, [%r55+384];
	fma.rn.f32 	%f36, %f34, %f35, %f33;
	ld.shared.f32 	%f37, [%r8+28];
	ld.shared.f32 	%f38, [%r55+448];
	fma.rn.f32 	%f39, %f37, %f38, %f36;
	ld.shared.f32 	%f40, [%r8+32];
	ld.shared.f32 	%f41, [%r55+512];
	fma.rn.f32 	%f42, %f40, %f41, %f39;
	ld.shared.f32 	%f43, [%r8+36];
	ld.shared.f32 	%f44, [%r55+576];
	fma.rn.f32 	%f45, %f43, %f44, %f42;
	ld.shared.f32 	%f46, [%r8+40];
	ld.shared.f32 	%f47, [%r55+640];
	fma.rn.f32 	%f48, %f46, %f47, %f45;
	ld.shared.f32 	%f49, [%r8+44];
	ld.shared.f32 	%f50, [%r55+704];
	fma.rn.f32 	%f51, %f49, %f50, %f48;
	ld.shared.f32 	%f52, [%r8+48];
	ld.shared.f32 	%f53, [%r55+768];
	fma.rn.f32 	%f54, %f52, %f53, %f51;
	ld.shared.f32 	%f55, [%r8+52];
	ld.shared.f32 	%f56, [%r55+832];
	fma.rn.f32 	%f57, %f55, %f56, %f54;
	ld.shared.f32 	%f58, [%r8+56];
	ld.shared.f32 	%f59, [%r55+896];
	fma.rn.f32 	%f60, %f58, %f59, %f57;
	ld.shared.f32 	%f61, [%r8+60];
	ld.shared.f32 	%f62, [%r55+960];
	fma.rn.f32 	%f63, %f61, %f62, %f60;
	bar.sync 	0;
	ld.global.f32 	%f64, [%rd6+64];
	st.shared.f32 	[%r52], %f64;
	mul.wide.u32 	%rd10, %r97, 4;
	add.s64 	%rd11, %rd7, %rd10;
	ld.global.f32 	%f65, [%rd11];
	st.shared.f32 	[%r56], %f65;
	bar.sync 	0;
	ld.shared.f32 	%f66, [%r8];
	ld.shared.f32 	%f67, [%r55];
	fma.rn.f32 	%f68, %f66, %f67, %f63;
	ld.shared.f32 	%f69, [%r8+4];
	ld.shared.f32 	%f70, [%r55+64];
	fma.rn.f32 	%f71, %f69, %f70, %f68;
	ld.shared.f32 	%f72, [%r8+8];
	ld.shared.f32 	%f73, [%r55+128];
	fma.rn.f32 	%f74, %f72, %f73, %f71;
	ld.shared.f32 	%f75, [%r8+12];
	ld.shared.f32 	%f76, [%r55+192];
	fma.rn.f32 	%f77, %f75, %f76, %f74;
	ld.shared.f32 	%f78, [%r8+16];
	ld.shared.f32 	%f79, [%r55+256];
	fma.rn.f32 	%f80, %f78, %f79, %f77;
	ld.shared.f32 	%f81, [%r8+20];
	ld.shared.f32 	%f82, [%r55+320];
	fma.rn.f32 	%f83, %f81, %f82, %f80;
	ld.shared.f32 	%f84, [%r8+24];
	ld.shared.f32 	%f85, [%r55+384];
	fma.rn.f32 	%f86, %f84, %f85, %f83;
	ld.shared.f32 	%f87, [%r8+28];
	ld.shared.f32 	%f88, [%r55+448];
	fma.rn.f32 	%f89, %f87, %f88, %f86;
	ld.shared.f32 	%f90, [%r8+32];
	ld.shared.f32 	%f91, [%r55+512];
	fma.rn.f32 	%f92, %f90, %f91, %f89;
	ld.shared.f32 	%f93, [%r8+36];
	ld.shared.f32 	%f94, [%r55+576];
	fma.rn.f32 	%f95, %f93, %f94, %f92;
	ld.shared.f32 	%f96, [%r8+40];
	ld.shared.f32 	%f97, [%r55+640];
	fma.rn.f32 	%f98, %f96, %f97, %f95;
	ld.shared.f32 	%f99, [%r8+44];
	ld.shared.f32 	%f100, [%r55+704];
	fma.rn.f32 	%f101, %f99, %f100, %f98;
	ld.shared.f32 	%f102, [%r8+48];
	ld.shared.f32 	%f103, [%r55+768];
	fma.rn.f32 	%f104, %f102, %f103, %f101;
	ld.shared.f32 	%f105, [%r8+52];
	ld.shared.f32 	%f106, [%r55+832];
	fma.rn.f32 	%f107, %f105, %f106, %f104;
	ld.shared.f32 	%f108, [%r8+56];
	ld.shared.f32 	%f109, [%r55+896];
	fma.rn.f32 	%f110, %f108, %f109, %f107;
	ld.shared.f32 	%f111, [%r8+60];
	ld.shared.f32 	%f112, [%r55+960];
	fma.rn.f32 	%f113, %f111, %f112, %f110;
	bar.sync 	0;
	ld.global.f32 	%f114, [%rd6+128];
	st.shared.f32 	[%r52], %f114;
	mul.wide.u32 	%rd12, %r98, 4;
	add.s64 	%rd13, %rd7, %rd12;
	ld.global.f32 	%f115, [%rd13];
	st.shared.f32 	[%r56], %f115;
	bar.sync 	0;
	ld.shared.f32 	%f116, [%r8];
	ld.shared.f32 	%f117, [%r55];
	fma.rn.f32 	%f118, %f116, %f117, %f113;
	ld.shared.f32 	%f119, [%r8+4];
	ld.shared.f32 	%f120, [%r55+64];
	fma.rn.f32 	%f121, %f119, %f120, %f118;
	ld.shared.f32 	%f122, [%r8+8];
	ld.shared.f32 	%f123, [%r55+128];
	fma.rn.f32 	%f124, %f122, %f123, %f121;
	ld.shared.f32 	%f125, [%r8+12];
	ld.shared.f32 	%f126, [%r55+192];
	fma.rn.f32 	%f127, %f125, %f126, %f124;
	ld.shared.f32 	%f128, [%r8+16];
	ld.shared.f32 	%f129, [%r55+256];
	fma.rn.f32 	%f130, %f128, %f129, %f127;
	ld.shared.f32 	%f131, [%r8+20];
	ld.shared.f32 	%f132, [%r55+320];
	fma.rn.f32 	%f133, %f131, %f132, %f130;
	ld.shared.f32 	%f134, [%r8+24];
	ld.shared.f32 	%f135, [%r55+384];
	fma.rn.f32 	%f136, %f134, %f135, %f133;
	ld.shared.f32 	%f137, [%r8+28];
	ld.shared.f32 	%f138, [%r55+448];
	fma.rn.f32 	%f139, %f137, %f138, %f136;
	ld.shared.f32 	%f140, [%r8+32];
	ld.shared.f32 	%f141, [%r55+512];
	fma.rn.f32 	%f142, %f140, %f141, %f139;
	ld.shared.f32 	%f143, [%r8+36];
	ld.shared.f32 	%f144, [%r55+576];
	fma.rn.f32 	%f145, %f143, %f144, %f142;
	ld.shared.f32 	%f146, [%r8+40];
	ld.shared.f32 	%f147, [%r55+640];
	fma.rn.f32 	%f148, %f146, %f147, %f145;
	ld.shared.f32 	%f149, [%r8+44];
	ld.shared.f32 	%f150, [%r55+704];
	fma.rn.f32 	%f151, %f149, %f150, %f148;
	ld.shared.f32 	%f152, [%r8+48];
	ld.shared.f32 	%f153, [%r55+768];
	fma.rn.f32 	%f154, %f152, %f153, %f151;
	ld.shared.f32 	%f155, [%r8+52];
	ld.shared.f32 	%f156, [%r55+832];
	fma.rn.f32 	%f157, %f155, %f156, %f154;
	ld.shared.f32 	%f158, [%r8+56];
	ld.shared.f32 	%f159, [%r55+896];
	fma.rn.f32 	%f160, %f158, %f159, %f157;
	ld.shared.f32 	%f161, [%r8+60];
	ld.shared.f32 	%f162, [%r55+960];
	fma.rn.f32 	%f163, %f161, %f162, %f160;
	bar.sync 	0;
	ld.global.f32 	%f164, [%rd6+192];
	st.shared.f32 	[%r52], %f164;
	mul.wide.u32 	%rd14, %r99, 4;
	add.s64 	%rd15, %rd7, %rd14;
	ld.global.f32 	%f165, [%rd15];
	st.shared.f32 	[%r56], %f165;
	bar.sync 	0;
	ld.shared.f32 	%f166, [%r8];
	ld.shared.f32 	%f167, [%r55];
	fma.rn.f32 	%f168, %f166, %f167, %f163;
	ld.shared.f32 	%f169, [%r8+4];
	ld.shared.f32 	%f170, [%r55+64];
	fma.rn.f32 	%f171, %f169, %f170, %f168;
	ld.shared.f32 	%f172, [%r8+8];
	ld.shared.f32 	%f173, [%r55+128];
	fma.rn.f32 	%f174, %f172, %f173, %f171;
	ld.shared.f32 	%f175, [%r8+12];
	ld.shared.f32 	%f176, [%r55+192];
	fma.rn.f32 	%f177, %f175, %f176, %f174;
	ld.shared.f32 	%f178, [%r8+16];
	ld.shared.f32 	%f179, [%r55+256];
	fma.rn.f32 	%f180, %f178, %f179, %f177;
	ld.shared.f32 	%f181, [%r8+20];
	ld.shared.f32 	%f182, [%r55+320];
	fma.rn.f32 	%f183, %f181, %f182, %f180;
	ld.shared.f32 	%f184, [%r8+24];
	ld.shared.f32 	%f185, [%r55+384];
	fma.rn.f32 	%f186, %f184, %f185, %f183;
	ld.shared.f32 	%f187, [%r8+28];
	ld.shared.f32 	%f188, [%r55+448];
	fma.rn.f32 	%f189, %f187, %f188, %f186;
	ld.shared.f32 	%f190, [%r8+32];
	ld.shared.f32 	%f191, [%r55+512];
	fma.rn.f32 	%f192, %f190, %f191, %f189;
	ld.shared.f32 	%f193, [%r8+36];
	ld.shared.f32 	%f194, [%r55+576];
	fma.rn.f32 	%f195, %f193, %f194, %f192;
	ld.shared.f32 	%f196, [%r8+40];
	ld.shared.f32 	%f197, [%r55+640];
	fma.rn.f32 	%f198, %f196, %f197, %f195;
	ld.shared.f32 	%f199, [%r8+44];
	ld.shared.f32 	%f200, [%r55+704];
	fma.rn.f32 	%f201, %f199, %f200, %f198;
	ld.shared.f32 	%f202, [%r8+48];
	ld.shared.f32 	%f203, [%r55+768];
	fma.rn.f32 	%f204, %f202, %f203, %f201;
	ld.shared.f32 	%f205, [%r8+52];
	ld.shared.f32 	%f206, [%r55+832];
	fma.rn.f32 	%f207, %f205, %f206, %f204;
	ld.shared.f32 	%f208, [%r8+56];
	ld.shared.f32 	%f209, [%r55+896];
	fma.rn.f32 	%f210, %f208, %f209, %f207;
	ld.shared.f32 	%f211, [%r8+60];
	ld.shared.f32 	%f212, [%r55+960];
	fma.rn.f32 	%f367, %f211, %f212, %f210;
	bar.sync 	0;
	add.s32 	%r101, %r101, 4;
	add.s32 	%r100, %r100, 64;
	shl.b32 	%r57, %r31, 6;
	add.s32 	%r99, %r99, %r57;
	add.s32 	%r98, %r98, %r57;
	add.s32 	%r97, %r97, %r57;
	add.s32 	%r96, %r96, %r57;
	setp.ne.s32 	%p3, %r101, 0;
	@%p3 bra 	$L__BB0_3;
$L__BB0_4:
	and.b32  	%r28, %r6, 3;
	setp.eq.s32 	%p4, %r28, 0;
	@%p4 bra 	$L__BB0_9;
	setp.eq.s32 	%p5, %r28, 1;
	@%p5 bra 	$L__BB0_7;
	ld.param.u64 	%rd37, [_Z15matrixMulKernelPKfS0_Pfi_param_1];
	ld.param.u64 	%rd34, [_Z15matrixMulKernelPKfS0_Pfi_param_0];
	shl.b32 	%r58, %r103, 4;
	mad.lo.s32 	%r63, %r31, %r3, %r1;
	add.s32 	%r64, %r63, %r58;
	cvta.to.global.u64 	%rd16, %rd34;
	mul.wide.s32 	%rd17, %r64, 4;
	add.s64 	%rd18, %rd16, %rd17;
	ld.global.f32 	%f214, [%rd18];
	shl.b32 	%r65, %r1, 2;
	add.s32 	%r66, %r8, %r65;
	st.shared.f32 	[%r66], %f214;
	add.s32 	%r67, %r58, %r2;
	mad.lo.s32 	%r68, %r67, %r31, %r5;
	cvta.to.global.u64 	%rd19, %rd37;
	mul.wide.u32 	%rd20, %r68, 4;
	add.s64 	%rd21, %rd19, %rd20;
	ld.global.f32 	%f215, [%rd21];
	mov.u32 	%r70, _ZZ15matrixMulKernelPKfS0_PfiE3Nds;
	add.s32 	%r71, %r70, %r65;
	add.s32 	%r72, %r71, %r39;
	st.shared.f32 	[%r72], %f215;
	bar.sync 	0;
	ld.shared.f32 	%f216, [%r8];
	ld.shared.f32 	%f217, [%r71];
	fma.rn.f32 	%f218, %f216, %f217, %f367;
	ld.shared.f32 	%f219, [%r8+4];
	ld.shared.f32 	%f220, [%r71+64];
	fma.rn.f32 	%f221, %f219, %f220, %f218;
	ld.shared.f32 	%f222, [%r8+8];
	ld.shared.f32 	%f223, [%r71+128];
	fma.rn.f32 	%f224, %f222, %f223, %f221;
	ld.shared.f32 	%f225, [%r8+12];
	ld.shared.f32 	%f226, [%r71+192];
	fma.rn.f32 	%f227, %f225, %f226, %f224;
	ld.shared.f32 	%f228, [%r8+16];
	ld.shared.f32 	%f229, [%r71+256];
	fma.rn.f32 	%f230, %f228, %f229, %f227;
	ld.shared.f32 	%f231, [%r8+20];
	ld.shared.f32 	%f232, [%r71+320];
	fma.rn.f32 	%f233, %f231, %f232, %f230;
	ld.shared.f32 	%f234, [%r8+24];
	ld.shared.f32 	%f235, [%r71+384];
	fma.rn.f32 	%f236, %f234, %f235, %f233;
	ld.shared.f32 	%f237, [%r8+28];
	ld.shared.f32 	%f238, [%r71+448];
	fma.rn.f32 	%f239, %f237, %f238, %f236;
	ld.shared.f32 	%f240, [%r8+32];
	ld.shared.f32 	%f241, [%r71+512];
	fma.rn.f32 	%f242, %f240, %f241, %f239;
	ld.shared.f32 	%f243, [%r8+36];
	ld.shared.f32 	%f244, [%r71+576];
	fma.rn.f32 	%f245, %f243, %f244, %f242;
	ld.shared.f32 	%f246, [%r8+40];
	ld.shared.f32 	%f247, [%r71+640];
	fma.rn.f32 	%f248, %f246, %f247, %f245;
	ld.shared.f32 	%f249, [%r8+44];
	ld.shared.f32 	%f250, [%r71+704];
	fma.rn.f32 	%f251, %f249, %f250, %f248;
	ld.shared.f32 	%f252, [%r8+48];
	ld.shared.f32 	%f253, [%r71+768];
	fma.rn.f32 	%f254, %f252, %f253, %f251;
	ld.shared.f32 	%f255, [%r8+52];
	ld.shared.f32 	%f256, [%r71+832];
	fma.rn.f32 	%f257, %f255, %f256, %f254;
	ld.shared.f32 	%f258, [%r8+56];
	ld.shared.f32 	%f259, [%r71+896];
	fma.rn.f32 	%f260, %f258, %f259, %f257;
	ld.shared.f32 	%f261, [%r8+60];
	ld.shared.f32 	%f262, [%r71+960];
	fma.rn.f32 	%f263, %f261, %f262, %f260;
	bar.sync 	0;
	ld.global.f32 	%f264, [%rd18+64];
	st.shared.f32 	[%r66], %f264;
	add.s32 	%r73, %r67, 16;
	mad.lo.s32 	%r74, %r73, %r31, %r5;
	mul.wide.u32 	%rd22, %r74, 4;
	add.s64 	%rd23, %rd19, %rd22;
	ld.global.f32 	%f265, [%rd23];
	st.shared.f32 	[%r72], %f265;
	bar.sync 	0;
	ld.shared.f32 	%f266, [%r8];
	ld.shared.f32 	%f267, [%r71];
	fma.rn.f32 	%f268, %f266, %f267, %f263;
	ld.shared.f32 	%f269, [%r8+4];
	ld.shared.f32 	%f270, [%r71+64];
	fma.rn.f32 	%f271, %f269, %f270, %f268;
	ld.shared.f32 	%f272, [%r8+8];
	ld.shared.f32 	%f273, [%r71+128];
	fma.rn.f32 	%f274, %f272, %f273, %f271;
	ld.shared.f32 	%f275, [%r8+12];
	ld.shared.f32 	%f276, [%r71+192];
	fma.rn.f32 	%f277, %f275, %f276, %f274;
	ld.shared.f32 	%f278, [%r8+16];
	ld.shared.f32 	%f279, [%r71+256];
	fma.rn.f32 	%f280, %f278, %f279, %f277;
	ld.shared.f32 	%f281, [%r8+20];
	ld.shared.f32 	%f282, [%r71+320];
	fma.rn.f32 	%f283, %f281, %f282, %f280;
	ld.shared.f32 	%f284, [%r8+24];
	ld.shared.f32 	%f285, [%r71+384];
	fma.rn.f32 	%f286, %f284, %f285, %f283;
	ld.shared.f32 	%f287, [%r8+28];
	ld.shared.f32 	%f288, [%r71+448];
	fma.rn.f32 	%f289, %f287, %f288, %f286;
	ld.shared.f32 	%f290, [%r8+32];
	ld.shared.f32 	%f291, [%r71+512];
	fma.rn.f32 	%f292, %f290, %f291, %f289;
	ld.shared.f32 	%f293, [%r8+36];
	ld.shared.f32 	%f294, [%r71+576];
	fma.rn.f32 	%f295, %f293, %f294, %f292;
	ld.shared.f32 	%f296, [%r8+40];
	ld.shared.f32 	%f297, [%r71+640];
	fma.rn.f32 	%f298, %f296, %f297, %f295;
	ld.shared.f32 	%f299, [%r8+44];
	ld.shared.f32 	%f300, [%r71+704];
	fma.rn.f32 	%f301, %f299, %f300, %f298;
	ld.shared.f32 	%f302, [%r8+48];
	ld.shared.f32 	%f303, [%r71+768];
	fma.rn.f32 	%f304, %f302, %f303, %f301;
	ld.shared.f32 	%f305, [%r8+52];
	ld.shared.f32 	%f306, [%r71+832];
	fma.rn.f32 	%f307, %f305, %f306, %f304;
	ld.shared.f32 	%f308, [%r8+56];
	ld.shared.f32 	%f309, [%r71+896];
	fma.rn.f32 	%f310, %f308, %f309, %f307;
	ld.shared.f32 	%f311, [%r8+60];
	ld.shared.f32 	%f312, [%r71+960];
	fma.rn.f32 	%f367, %f311, %f312, %f310;
	bar.sync 	0;
	add.s32 	%r103, %r103, 2;
$L__BB0_7:
	and.b32  	%r75, %r6, 1;
	setp.eq.b32 	%p6, %r75, 1;
	not.pred 	%p7, %p6;
	@%p7 bra 	$L__BB0_9;
	ld.param.u64 	%rd38, [_Z15matrixMulKernelPKfS0_Pfi_param_1];
	ld.param.u64 	%rd35, [_Z15matrixMulKernelPKfS0_Pfi_param_0];
	shl.b32 	%r76, %r103, 4;
	mad.lo.s32 	%r81, %r31, %r3, %r1;
	add.s32 	%r82, %r81, %r76;
	cvta.to.global.u64 	%rd24, %rd35;
	mul.wide.s32 	%rd25, %r82, 4;
	add.s64 	%rd26, %rd24, %rd25;
	ld.global.f32 	%f313, [%rd26];
	shl.b32 	%r83, %r1, 2;
	add.s32 	%r84, %r8, %r83;
	st.shared.f32 	[%r84], %f313;
	add.s32 	%r85, %r76, %r2;
	mad.lo.s32 	%r86, %r85, %r31, %r5;
	cvta.to.global.u64 	%rd27, %rd38;
	mul.wide.u32 	%rd28, %r86, 4;
	add.s64 	%rd29, %rd27, %rd28;
	ld.global.f32 	%f314, [%rd29];
	mov.u32 	%r88, _ZZ15matrixMulKernelPKfS0_PfiE3Nds;
	add.s32 	%r89, %r88, %r83;
	add.s32 	%r90, %r89, %r39;
	st.shared.f32 	[%r90], %f314;
	bar.sync 	0;
	ld.shared.f32 	%f315, [%r8];
	ld.shared.f32 	%f316, [%r89];
	fma.rn.f32 	%f317, %f315, %f316, %f367;
	ld.shared.f32 	%f318, [%r8+4];
	ld.shared.f32 	%f319, [%r89+64];
	fma.rn.f32 	%f320, %f318, %f319, %f317;
	ld.shared.f32 	%f321, [%r8+8];
	ld.shared.f32 	%f322, [%r89+128];
	fma.rn.f32 	%f323, %f321, %f322, %f320;
	ld.shared.f32 	%f324, [%r8+12];
	ld.shared.f32 	%f325, [%r89+192];
	fma.rn.f32 	%f326, %f324, %f325, %f323;
	ld.shared.f32 	%f327, [%r8+16];
	ld.shared.f32 	%f328, [%r89+256];
	fma.rn.f32 	%f329, %f327, %f328, %f326;
	ld.shared.f32 	%f330, [%r8+20];
	ld.shared.f32 	%f331, [%r89+320];
	fma.rn.f32 	%f332, %f330, %f331, %f329;
	ld.shared.f32 	%f333, [%r8+24];
	ld.shared.f32 	%f334, [%r89+384];
	fma.rn.f32 	%f335, %f333, %f334, %f332;
	ld.shared.f32 	%f336, [%r8+28];
	ld.shared.f32 	%f337, [%r89+448];
	fma.rn.f32 	%f338, %f336, %f337, %f335;
	ld.shared.f32 	%f339, [%r8+32];
	ld.shared.f32 	%f340, [%r89+512];
	fma.rn.f32 	%f341, %f339, %f340, %f338;
	ld.shared.f32 	%f342, [%r8+36];
	ld.shared.f32 	%f343, [%r89+576];
	fma.rn.f32 	%f344, %f342, %f343, %f341;
	ld.shared.f32 	%f345, [%r8+40];
	ld.shared.f32 	%f346, [%r89+640];
	fma.rn.f32 	%f347, %f345, %f346, %f344;
	ld.shared.f32 	%f348, [%r8+44];
	ld.shared.f32 	%f349, [%r89+704];
	fma.rn.f32 	%f350, %f348, %f349, %f347;
	ld.shared.f32 	%f351, [%r8+48];
	ld.shared.f32 	%f352, [%r89+768];
	fma.rn.f32 	%f353, %f351, %f352, %f350;
	ld.shared.f32 	%f354, [%r8+52];
	ld.shared.f32 	%f355, [%r89+832];
	fma.rn.f32 	%f356, %f354, %f355, %f353;
	ld.shared.f32 	%f357, [%r8+56];
	ld.shared.f32 	%f358, [%r89+896];
	fma.rn.f32 	%f359, %f357, %f358, %f356;
	ld.shared.f32 	%f360, [%r8+60];
	ld.shared.f32 	%f361, [%r89+960];
	fma.rn.f32 	%f367, %f360, %f361, %f359;
	bar.sync 	0;
$L__BB0_9:
	ld.param.u64 	%rd39, [_Z15matrixMulKernelPKfS0_Pfi_param_2];
	cvta.to.global.u64 	%rd30, %rd39;
	mad.lo.s32 	%r95, %r31, %r3, %r5;
	mul.wide.s32 	%rd31, %r95, 4;
	add.s64 	%rd32, %rd30, %rd31;
	st.global.f32 	[%rd32], %f367;
	ret;

}


// ===== COMPILED SASS (sm_100) =====

	.target	sm_100

	.elftype	@"ET_EXEC"


//--------------------- .note.nv.tkinfo           --------------------------
	.section	.note.nv.tkinfo,"",@"SHT_NOTE"
	.sectionflags	@"SHF_NOTE_NV_TKINFO"
	.tkinfo
        /*0018*/ 	.word	0x00000002
        /*0030*/ 	.string	""
        /*0030*/ 	.string	"ptxas"
        /*0030*/ 	.string	"Cuda compilation tools, release 13.0, V13.0.88"
        /*0030*/ 	.string	"Build cuda_13.0.r13.0/compiler.36424714_0"
        /*0030*/ 	.string	"-arch sm_100 -m 64 "



//--------------------- .note.nv.cuinfo           --------------------------
	.section	.note.nv.cuinfo,"",@"SHT_NOTE"
	.sectionflags	@"SHF_NOTE_NV_CUINFO"
        /*0018*/ 	.short	0x0002
        /*001a*/ 	.short	0x0064
        /*001c*/ 	.short	0x0082
	.zero		2


//--------------------- .nv.info                  --------------------------
	.section	.nv.info,"",@"SHT_CUDA_INFO"
	.align	4


	//----- nvinfo : EIATTR_REGCOUNT
	.align		4
        /*0000*/ 	.byte	0x04, 0x2f
        /*0002*/ 	.short	(.L_1 - .L_0)
	.align		4
.L_0:
        /*0004*/ 	.word	index@(_Z15matrixMulKernelPKfS0_Pfi)
        /*0008*/ 	.word	0x00000028


	//----- nvinfo : EIATTR_FRAME_SIZE
	.align		4
.L_1:
        /*000c*/ 	.byte	0x04, 0x11
        /*000e*/ 	.short	(.L_3 - .L_2)
	.align		4
.L_2:
        /*0010*/ 	.word	index@(_Z15matrixMulKernelPKfS0_Pfi)
        /*0014*/ 	.word	0x00000000


	//----- nvinfo : EIATTR_MIN_STACK_SIZE
	.align		4
.L_3:
        /*0018*/ 	.byte	0x04, 0x12
        /*001a*/ 	.short	(.L_5 - .L_4)
	.align		4
.L_4:
        /*001c*/ 	.word	index@(_Z15matrixMulKernelPKfS0_Pfi)
        /*0020*/ 	.word	0x00000000
.L_5:


//--------------------- .nv.compat                --------------------------
	.section	.nv.compat,"",@"SHT_CUDA_COMPAT_INFO"
	.align	4
        /*0000*/ 	.byte	0x02, 0x09, 0x00, 0x00, 0x02, 0x02, 0x01, 0x00, 0x02, 0x05, 0x05, 0x00, 0x03, 0x07, 0x01, 0x01
        /*0010*/ 	.byte	0x02, 0x03, 0x00, 0x00, 0x02, 0x06, 0x01, 0x00, 0x04, 0x0b, 0x08, 0x00, 0x09, 0x00, 0x00, 0x00
        /*0020*/ 	.byte	0x00, 0x00, 0x00, 0x00


//--------------------- .nv.info._Z15matrixMulKernelPKfS0_Pfi --------------------------
	.section	.nv.info._Z15matrixMulKernelPKfS0_Pfi,"",@"SHT_CUDA_INFO"
	.sectionflags	@""
	.align	4


	//----- nvinfo : EIATTR_CUDA_API_VERSION
	.align		4
        /*0000*/ 	.byte	0x04, 0x37
        /*0002*/ 	.short	(.L_7 - .L_6)
.L_6:
        /*0004*/ 	.word	0x00000082


	//----- nvinfo : EIATTR_KPARAM_INFO
	.align		4
.L_7:
        /*0008*/ 	.byte	0x04, 0x17
        /*000a*/ 	.short	(.L_9 - .L_8)
.L_8:
        /*000c*/ 	.word	0x00000000
        /*0010*/ 	.short	0x0003
        /*0012*/ 	.short	0x0018
        /*0014*/ 	.byte	0x00, 0xf0, 0x11, 0x00


	//----- nvinfo : EIATTR_KPARAM_INFO
	.align		4
.L_9:
        /*0018*/ 	.byte	0x04, 0x17
        /*001a*/ 	.short	(.L_11 - .L_10)
.L_10:
        /*001c*/ 	.word	0x00000000
        /*0020*/ 	.short	0x0002
        /*0022*/ 	.short	0x0010
        /*0024*/ 	.byte	0x00, 0xf5, 0x21, 0x00


	//----- nvinfo : EIATTR_KPARAM_INFO
	.align		4
.L_11:
        /*0028*/ 	.byte	0x04, 0x17
        /*002a*/ 	.short	(.L_13 - .L_12)
.L_12:
        /*002c*/ 	.word	0x00000000
        /*0030*/ 	.short	0x0001
        /*0032*/ 	.short	0x0008
        /*0034*/ 	.byte	0x00, 0xf5, 0x21, 0x00


	//----- nvinfo : EIATTR_KPARAM_INFO
	.align		4
.L_13:
        /*0038*/ 	.byte	0x04, 0x17
        /*003a*/ 	.short	(.L_15 - .L_14)
.L_14:
        /*003c*/ 	.word	0x00000000
        /*0040*/ 	.short	0x0000
        /*0042*/ 	.short	0x0000
        /*0044*/ 	.byte	0x00, 0xf5, 0x21, 0x00


	//----- nvinfo : EIATTR_SPARSE_MMA_MASK
	.align		4
.L_15:
        /*0048*/ 	.byte	0x03, 0x50
        /*004a*/ 	.short	0x0000


	//----- nvinfo : EIATTR_MAXREG_COUNT
	.align		4
        /*004c*/ 	.byte	0x03, 0x1b
        /*004e*/ 	.short	0x00ff


	//----- nvinfo : EIATTR_NUM_BARRIERS
	.align		4
        /*0050*/ 	.byte	0x02, 0x4c
        /*0052*/ 	.byte	0x01
	.zero		1


	//----- nvinfo : EIATTR_MERCURY_ISA_VERSION
	.align		4
        /*0054*/ 	.byte	0x03, 0x5f
        /*0056*/ 	.short	0x0101


	//----- nvinfo : EIATTR_VRC_CTA_INIT_COUNT
	.align		4
        /*0058*/ 	.byte	0x02, 0x4a
	.zero		1
	.zero		1


	//----- nvinfo : EIATTR_EXIT_INSTR_OFFSETS
	.align		4
        /*005c*/ 	.byte	0x04, 0x1c
        /*005e*/ 	.short	(.L_17 - .L_16)


	//   ....[0]....
.L_16:
        /*0060*/ 	.word	0x00001890


	//----- nvinfo : EIATTR_CBANK_PARAM_SIZE
	.align		4
.L_17:
        /*0064*/ 	.byte	0x03, 0x19
        /*0066*/ 	.short	0x001c


	//----- nvinfo : EIATTR_PARAM_CBANK
	.align		4
        /*0068*/ 	.byte	0x04, 0x0a
        /*006a*/ 	.short	(.L_19 - .L_18)
	.align		4
.L_18:
        /*006c*/ 	.word	index@(.nv.constant0._Z15matrixMulKernelPKfS0_Pfi)
        /*0070*/ 	.short	0x0380
        /*0072*/ 	.short	0x001c


	//----- nvinfo : EIATTR_SW_WAR
	.align		4
.L_19:
        /*0074*/ 	.byte	0x04, 0x36
        /*0076*/ 	.short	(.L_21 - .L_20)
.L_20:
        /*0078*/ 	.word	0x00000008
.L_21:


//--------------------- .nv.callgraph             --------------------------
	.section	.nv.callgraph,"",@"SHT_CUDA_CALLGRAPH"
	.align	4
	.sectionentsize	8
	.align		4
        /*0000*/ 	.word	0x00000000
	.align		4
        /*0004*/ 	.word	0xffffffff
	.align		4
        /*0008*/ 	.word	0x00000000
	.align		4
        /*000c*/ 	.word	0xfffffffe
	.align		4
        /*0010*/ 	.word	0x00000000
	.align		4
        /*0014*/ 	.word	0xfffffffd
	.align		4
        /*0018*/ 	.word	0x00000000
	.align		4
        /*001c*/ 	.word	0xfffffffc


//--------------------- .text._Z15matrixMulKernelPKfS0_Pfi --------------------------
	.section	.text._Z15matrixMulKernelPKfS0_Pfi,"ax",@progbits
	.align	128
        .global         _Z15matrixMulKernelPKfS0_Pfi
        .type           _Z15matrixMulKernelPKfS0_Pfi,@function
        .size           _Z15matrixMulKernelPKfS0_Pfi,(.L_x_5 - _Z15matrixMulKernelPKfS0_Pfi)
        .other          _Z15matrixMulKernelPKfS0_Pfi,@"STO_CUDA_ENTRY STV_DEFAULT"
_Z15matrixMulKernelPKfS0_Pfi:
.text._Z15matrixMulKernelPKfS0_Pfi:
[----:B------:R-:W-:Y:S08]  /*0000*/  LDC R1, c[0x0][0x37c] ;  /* 0x0000df00ff017b82 */ /* 0x000ff00000000800 */
[----:B------:R-:W0:Y:S01]  /*0010*/  LDC R5, c[0x0][0x398] ;  /* 0x0000e600ff057b82 */ /* 0x000e220000000800 */
[----:B------:R-:W1:Y:S01]  /*0020*/  S2R R6, SR_CTAID.Y ;  /* 0x0000000000067919 */ /* 0x000e620000002600 */
[----:B------:R-:W2:Y:S01]  /*0030*/  LDCU.64 UR8, c[0x0][0x358] ;  /* 0x00006b00ff0877ac */ /* 0x000ea20008000a00 */
[----:B------:R-:W-:Y:S01]  /*0040*/  HFMA2 R31, -RZ, RZ, 0, 0 ;  /* 0x00000000ff1f7431 */ /* 0x000fe200000001ff */
[----:B------:R-:W1:Y:S01]  /*0050*/  S2R R3, SR_TID.Y ;  /* 0x0000000000037919 */ /* 0x000e620000002200 */
[----:B------:R-:W3:Y:S01]  /*0060*/  S2R R11, SR_CTAID.X ;  /* 0x00000000000b7919 */ /* 0x000ee20000002500 */
[----:B------:R-:W3:Y:S01]  /*0070*/  S2R R2, SR_TID.X ;  /* 0x0000000000027919 */ /* 0x000ee20000002100 */
[----:B0-----:R-:W-:-:S02]  /*0080*/  ISETP.GE.AND P0, PT, R5, 0x10, PT ;  /* 0x000000100500780c */ /* 0x001fc40003f06270 */
[----:B------:R-:W-:-:S04]  /*0090*/  SHF.R.S32.HI R0, RZ, 0x1f, R5 ;  /* 0x0000001fff007819 */ /* 0x000fc80000011405 */
[----:B------:R-:W-:Y:S02]  /*00a0*/  LEA.HI R0, R0, R5, RZ, 0x4 ;  /* 0x0000000500007211 */ /* 0x000fe400078f20ff */
[----:B-1----:R-:W-:Y:S02]  /*00b0*/  LEA R6, R6, R3, 0x4 ;  /* 0x0000000306067211 */ /* 0x002fe400078e20ff */
[----:B---3--:R-:W-:-:S03]  /*00c0*/  LEA R4, R11, R2, 0x4 ;  /* 0x000000020b047211 */ /* 0x008fc600078e20ff */
[----:B--2---:R-:W-:Y:S05]  /*00d0*/  @!P0 BRA `(.L_x_0) ;  /* 0x0000001400dc8947 */ /* 0x004fea0003800000 */
[----:B------:R-:W0:Y:S01]  /*00e0*/  S2UR UR6, SR_CgaCtaId ;  /* 0x00000000000679c3 */ /* 0x000e220000008800 */
[----:B------:R-:W-:Y:S01]  /*00f0*/  SHF.R.S32.HI R29, RZ, 0x4, R0 ;  /* 0x00000004ff1d7819 */ /* 0x000fe20000011400 */
[----:B------:R-:W-:Y:S01]  /*0100*/  UMOV UR4, 0x400 ;  /* 0x0000040000047882 */ /* 0x000fe20000000000 */
[----:B------:R-:W-:Y:S01]  /*0110*/  IMAD R21, R6, R5, R2 ;  /* 0x0000000506157224 */ /* 0x000fe200078e0202 */
[----:B------:R-:W-:Y:S02]  /*0120*/  MOV R31, RZ ;  /* 0x000000ff001f7202 */ /* 0x000fe40000000f00 */
[----:B------:R-:W-:-:S04]  /*0130*/  IADD3 R0, PT, PT, R29, -0x1, RZ ;  /* 0xffffffff1d007810 */ /* 0x000fc80007ffe0ff */
[----:B------:R-:W-:Y:S02]  /*0140*/  ISETP.GE.U32.AND P0, PT, R0, 0x3, PT ;  /* 0x000000030000780c */ /* 0x000fe40003f06070 */
[----:B------:R-:W-:Y:S01]  /*0150*/  MOV R0, RZ ;  /* 0x000000ff00007202 */ /* 0x000fe20000000f00 */
[----:B0-----:R-:W-:-:S06]  /*0160*/  ULEA UR5, UR6, UR4, 0x18 ;  /* 0x0000000406057291 */ /* 0x001fcc000f8ec0ff */
[----:B------:R-:W-:-:S04]  /*0170*/  LEA R7, R3, UR5, 0x6 ;  /* 0x0000000503077c11 */ /* 0x000fc8000f8e30ff */
[----:B------:R-:W-:Y:S05]  /*0180*/  @!P0 BRA `(.L_x_1) ;  /* 0x0000000c002c8947 */ /* 0x000fea0003800000 */
[C---:B------:R-:W-:Y:S01]  /*0190*/  IADD3 R0, PT, PT, R3.reuse, 0x30, RZ ;  /* 0x0000003003007810 */ /* 0x040fe20007ffe0ff */
[----:B------:R-:W-:Y:S01]  /*01a0*/  UIADD3 UR5, UPT, UPT, UR4, 0x400, URZ ;  /* 0x0000040004057890 */ /* 0x000fe2000fffe0ff */
[C---:B------:R-:W-:Y:S01]  /*01b0*/  IADD3 R8, PT, PT, R3.reuse, 0x20, RZ ;  /* 0x0000002003087810 */ /* 0x040fe20007ffe0ff */
[CCC-:B------:R-:W-:Y:S01]  /*01c0*/  IMAD R24, R3.reuse, R5.reuse, R2.reuse ;  /* 0x0000000503187224 */ /* 0x1c0fe200078e0202 */
[----:B------:R-:W-:Y:S01]  /*01d0*/  IADD3 R9, PT, PT, R3, 0x10, RZ ;  /* 0x0000001003097810 */ /* 0x000fe20007ffe0ff */
[-CC-:B------:R-:W-:Y:S01]  /*01e0*/  IMAD R0, R0, R5.reuse, R2.reuse ;  /* 0x0000000500007224 */ /* 0x180fe200078e0202 */
[----:B------:R-:W-:Y:S01]  /*01f0*/  ULEA UR5, UR6, UR5, 0x18 ;  /* 0x0000000506057291 */ /* 0x000fe2000f8ec0ff */
[-CC-:B------:R-:W-:Y:S02]  /*0200*/  IMAD R8, R8, R5.reuse, R2.reuse ;  /* 0x0000000508087224 */ /* 0x180fe400078e0202 */
[----:B------:R-:W-:Y:S02]  /*0210*/  HFMA2 R31, -RZ, RZ, 0, 0 ;  /* 0x00000000ff1f7431 */ /* 0x000fe400000001ff */
[----:B------:R-:W-:Y:S01]  /*0220*/  IMAD R9, R9, R5, R2 ;  /* 0x0000000509097224 */ /* 0x000fe200078e0202 */
[----:B------:R-:W-:-:S02]  /*0230*/  LEA R30, R11, R0, 0x4 ;  /* 0x000000000b1e7211 */ /* 0x000fc400078e20ff */
[----:B------:R-:W-:Y:S02]  /*0240*/  LOP3.LUT R0, R29, 0x7fffffc, RZ, 0xc0, !PT ;  /* 0x07fffffc1d007812 */ /* 0x000fe400078ec0ff */
[----:B------:R-:W-:Y:S02]  /*0250*/  LEA R22, R2, UR5, 0x2 ;  /* 0x0000000502167c11 */ /* 0x000fe4000f8e10ff */
[C---:B------:R-:W-:Y:S02]  /*0260*/  LEA R24, R11.reuse, R24, 0x4 ;  /* 0x000000180b187211 */ /* 0x040fe400078e20ff */
[C---:B------:R-:W-:Y:S02]  /*0270*/  LEA R28, R11.reuse, R8, 0x4 ;  /* 0x000000080b1c7211 */ /* 0x040fe400078e20ff */
[----:B------:R-:W-:Y:S02]  /*0280*/  LEA R26, R11, R9, 0x4 ;  /* 0x000000090b1a7211 */ /* 0x000fe400078e20ff */
[----:B------:R-:W-:-:S02]  /*0290*/  MOV R27, R21 ;  /* 0x00000015001b7202 */ /* 0x000fc40000000f00 */
[----:B------:R-:W-:Y:S02]  /*02a0*/  LEA R23, R2, R7, 0x2 ;  /* 0x0000000702177211 */ /* 0x000fe400078e10ff */
[----:B------:R-:W-:Y:S02]  /*02b0*/  IADD3 R25, PT, PT, -R0, RZ, RZ ;  /* 0x000000ff00197210 */ /* 0x000fe40007ffe1ff */
[----:B------:R-:W-:-:S07]  /*02c0*/  LEA R20, R3, R22, 0x6 ;  /* 0x0000001603147211 */ /* 0x000fce00078e30ff */
.L_x_2:
[----:B------:R-:W0:Y:S08]  /*02d0*/  LDC.64 R16, c[0x0][0x380] ;  /* 0x0000e000ff107b82 */ /* 0x000e300000000a00 */
[----:B------:R-:W1:Y:S01]  /*02e0*/  LDC.64 R18, c[0x0][0x388] ;  /* 0x0000e200ff127b82 */ /* 0x000e620000000a00 */
[----:B0-----:R-:W-:-:S05]  /*02f0*/  IMAD.WIDE R16, R27, 0x4, R16 ;  /* 0x000000041b107825 */ /* 0x001fca00078e0210 */
[----:B------:R-:W2:Y:S01]  /*0300*/  LDG.E R10, desc[UR8][R16.64] ;  /* 0x00000008100a7981 */ /* 0x000ea2000c1e1900 */
[----:B-1----:R-:W-:-:S05]  /*0310*/  IMAD.WIDE.U32 R8, R24, 0x4, R18 ;  /* 0x0000000418087825 */ /* 0x002fca00078e0012 */
[----:B------:R-:W3:Y:S04]  /*0320*/  LDG.E R35, desc[UR8][R8.64] ;  /* 0x0000000808237981 */ /* 0x000ee8000c1e1900 */
[----:B--2---:R-:W-:Y:S04]  /*0330*/  STS [R23], R10 ;  /* 0x0000000a17007388 */ /* 0x004fe80000000800 */
[----:B---3--:R-:W-:Y:S01]  /*0340*/  STS [R20], R35 ;  /* 0x0000002314007388 */ /* 0x008fe20000000800 */
[----:B------:R-:W-:Y:S06]  /*0350*/  BAR.SYNC.DEFER_BLOCKING 0x0 ;  /* 0x0000000000007b1d */ /* 0x000fec0000010000 */
[----:B------:R-:W-:Y:S04]  /*0360*/  LDS R11, [R22] ;  /* 0x00000000160b7984 */ /* 0x000fe80000000800 */
[----:B------:R-:W0:Y:S04]  /*0370*/  LDS.128 R12, [R7] ;  /* 0x00000000070c7984 */ /* 0x000e280000000c00 */
[----:B------:R-:W1:Y:S04]  /*0380*/  LDS R37, [R22+0x40] ;  /* 0x0000400016257984 */ /* 0x000e680000000800 */
[----:B------:R-:W2:Y:S01]  /*0390*/  LDS R33, [R22+0x80] ;  /* 0x0000800016217984 */ /* 0x000ea20000000800 */
[----:B0-----:R-:W-:-:S03]  /*03a0*/  FFMA R32, R12, R11, R31 ;  /* 0x0000000b0c207223 */ /* 0x001fc6000000001f */
[----:B------:R-:W0:Y:S01]  /*03b0*/  LDS R12, [R22+0xc0] ;  /* 0x0000c000160c7984 */ /* 0x000e220000000800 */
[----:B-1----:R-:W-:-:S03]  /*03c0*/  FFMA R34, R37, R13, R32 ;  /* 0x0000000d25227223 */ /* 0x002fc60000000020 */
[----:B------:R-:W-:Y:S04]  /*03d0*/  LDS R13, [R22+0x100] ;  /* 0x00010000160d7984 */ /* 0x000fe80000000800 */
[----:B------:R-:W1:Y:S04]  /*03e0*/  LDS.128 R8, [R7+0x10] ;  /* 0x0000100007087984 */ /* 0x000e680000000c00 */
[----:B------:R-:W3:Y:S04]  /*03f0*/  LDS R32, [R22+0x140] ;  /* 0x0001400016207984 */ /* 0x000ee80000000800 */
[----:B------:R-:W4:Y:S01]  /*0400*/  LDS R31, [R22+0x180] ;  /* 0x00018000161f7984 */ /* 0x000f220000000800 */
[----:B--2---:R-:W-:-:S03]  /*0410*/  FFMA R33, R33, R14, R34 ;  /* 0x0000000e21217223 */ /* 0x004fc60000000022 */
[----:B------:R-:W-:Y:S04]  /*0420*/  LDS R37, [R22+0x340] ;  /* 0x0003400016257984 */ /* 0x000fe80000000800 */
[----:B------:R-:W-:Y:S01]  /*0430*/  LDS R34, [R22+0x3c0] ;  /* 0x0003c00016227984 */ /* 0x000fe20000000800 */
[----:B0-----:R-:W-:-:S03]  /*0440*/  FFMA R15, R12, R15, R33 ;  /* 0x0000000f0c0f7223 */ /* 0x001fc60000000021 */
[----:B------:R-:W-:Y:S01]  /*0450*/  LDS R33, [R22+0x240] ;  /* 0x0002400016217984 */ /* 0x000fe20000000800 */
[----:B-1----:R-:W-:-:S03]  /*0460*/  FFMA R13, R8, R13, R15 ;  /* 0x0000000d080d7223 */ /* 0x002fc6000000000f */
[----:B------:R-:W0:Y:S01]  /*0470*/  LDS R8, [R22+0x1c0] ;  /* 0x0001c00016087984 */ /* 0x000e220000000800 */
[----:B---3--:R-:W-:-:S03]  /*0480*/  FFMA R32, R32, R9, R13 ;  /* 0x0000000920207223 */ /* 0x008fc6000000000d */
[----:B------:R-:W-:Y:S04]  /*0490*/  LDS R9, [R22+0x200] ;  /* 0x0002000016097984 */ /* 0x000fe80000000800 */
[----:B------:R-:W1:Y:S01]  /*04a0*/  LDS.128 R12, [R7+0x20] ;  /* 0x00002000070c7984 */ /* 0x000e620000000c00 */
[----:B----4-:R-:W-:-:S03]  /*04b0*/  FFMA R31, R31, R10, R32 ;  /* 0x0000000a1f1f7223 */ /* 0x010fc60000000020 */
[----:B------:R-:W2:Y:S04]  /*04c0*/  LDS R32, [R22+0x280] ;  /* 0x0002800016207984 */ /* 0x000ea80000000800 */
[----:B------:R-:W3:Y:S01]  /*04d0*/  LDS R10, [R22+0x2c0] ;  /* 0x0002c000160a7984 */ /* 0x000ee20000000800 */
[----:B0-----:R-:W-:-:S03]  /*04e0*/  FFMA R11, R8, R11, R31 ;  /* 0x0000000b080b7223 */ /* 0x001fc6000000001f */
[----:B------:R-:W-:Y:S01]  /*04f0*/  LDS R31, [R22+0x380] ;  /* 0x00038000161f7984 */ /* 0x000fe20000000800 */
[----:B-1----:R-:W-:-:S03]  /*0500*/  FFMA R12, R12, R9, R11 ;  /* 0x000000090c0c7223 */ /* 0x002fc6000000000b */
[----:B------:R-:W-:Y:S01]  /*0510*/  LDS R9, [R22+0x300] ;  /* 0x0003000016097984 */ /* 0x000fe20000000800 */
[----:B------:R-:W-:-:S04]  /*0520*/  FFMA R13, R33, R13, R12 ;  /* 0x0000000d210d7223 */ /* 0x000fc8000000000c */
[----:B--2---:R-:W-:-:S04]  /*0530*/  FFMA R13, R32, R14, R13 ;  /* 0x0000000e200d7223 */ /* 0x004fc8000000000d */
[----:B---3--:R-:W-:Y:S02]  /*0540*/  FFMA R11, R10, R15, R13 ;  /* 0x0000000f0a0b7223 */ /* 0x008fe4000000000d */
[----:B------:R-:W0:Y:S01]  /*0550*/  LDS.128 R12, [R7+0x30] ;  /* 0x00003000070c7984 */ /* 0x000e220000000c00 */
[----:B------:R-:W-:Y:S01]  /*0560*/  IMAD.WIDE.U32 R32, R26, 0x4, R18 ;  /* 0x000000041a207825 */ /* 0x000fe200078e0012 */
[----:B------:R-:W-:Y:S06]  /*0570*/  BAR.SYNC.DEFER_BLOCKING 0x0 ;  /* 0x0000000000007b1d */ /* 0x000fec0000010000 */
[----:B------:R-:W2:Y:S04]  /*0580*/  LDG.E R33, desc[UR8][R32.64] ;  /* 0x0000000820217981 */ /* 0x000ea8000c1e1900 */
[----:B------:R-:W3:Y:S01]  /*0590*/  LDG.E R32, desc[UR8][R16.64+0x40] ;  /* 0x0000400810207981 */ /* 0x000ee2000c1e1900 */
[----:B0-----:R-:W-:-:S04]  /*05a0*/  FFMA R12, R12, R9, R11 ;  /* 0x000000090c0c7223 */ /* 0x001fc8000000000b */
[----:B------:R-:W-:-:S04]  /*05b0*/  FFMA R36, R37, R13, R12 ;  /* 0x0000000d25247223 */ /* 0x000fc8000000000c */
[----:B------:R-:W-:-:S04]  /*05c0*/  FFMA R31, R31, R14, R36 ;  /* 0x0000000e1f1f7223 */ /* 0x000fc80000000024 */
[----:B------:R-:W-:Y:S01]  /*05d0*/  FFMA R15, R34, R15, R31 ;  /* 0x0000000f220f7223 */ /* 0x000fe2000000001f */
[----:B---3--:R-:W-:Y:S04]  /*05e0*/  STS [R23], R32 ;  /* 0x0000002017007388 */ /* 0x008fe80000000800 */
[----:B--2---:R-:W-:Y:S01]  /*05f0*/  STS [R20], R33 ;  /* 0x0000002114007388 */ /* 0x004fe20000000800 */
[----:B------:R-:W-:Y:S06]  /*0600*/  BAR.SYNC.DEFER_BLOCKING 0x0 ;  /* 0x0000000000007b1d */ /* 0x000fec0000010000 */
[----:B------:R-:W-:Y:S04]  /*0610*/  LDS R35, [R22] ;  /* 0x0000000016237984 */ /* 0x000fe80000000800 */
[----:B------:R-:W0:Y:S04]  /*0620*/  LDS.128 R8, [R7] ;  /* 0x0000000007087984 */ /* 0x000e280000000c00 */
[----:B------:R-:W1:Y:S04]  /*0630*/  LDS R12, [R22+0x40] ;  /* 0x00004000160c7984 */ /* 0x000e680000000800 */
[----:B------:R-:W2:Y:S04]  /*0640*/  LDS R31, [R22+0x80] ;  /* 0x00008000161f7984 */ /* 0x000ea80000000800 */
[----:B------:R-:W-:Y:S04]  /*0650*/  LDS R32, [R22+0x140] ;  /* 0x0001400016207984 */ /* 0x000fe80000000800 */
[----:B------:R-:W-:Y:S04]  /*0660*/  LDS R33, [R22+0x180] ;  /* 0x0001800016217984 */ /* 0x000fe80000000800 */
[----:B------:R-:W-:Y:S01]  /*0670*/  LDS R37, [R22+0x340] ;  /* 0x0003400016257984 */ /* 0x000fe20000000800 */
[----:B0-----:R-:W-:-:S03]  /*0680*/  FFMA R15, R8, R35, R15 ;  /* 0x00000023080f7223 */ /* 0x001fc6000000000f */
[----:B------:R-:W0:Y:S01]  /*0690*/  LDS R8, [R22+0xc0] ;  /* 0x0000c00016087984 */ /* 0x000e220000000800 */
[----:B-1----:R-:W-:-:S03]  /*06a0*/  FFMA R34, R12, R9, R15 ;  /* 0x000000090c227223 */ /* 0x002fc6000000000f */
[----:B------:R-:W-:Y:S04]  /*06b0*/  LDS R9, [R22+0x100] ;  /* 0x0001000016097984 */ /* 0x000fe80000000800 */
[----:B------:R-:W1:Y:S01]  /*06c0*/  LDS.128 R12, [R7+0x10] ;  /* 0x00001000070c7984 */ /* 0x000e620000000c00 */
[----:B--2---:R-:W-:-:S03]  /*06d0*/  FFMA R31, R31, R10, R34 ;  /* 0x0000000a1f1f7223 */ /* 0x004fc60000000022 */
[----:B------:R-:W-:Y:S01]  /*06e0*/  LDS R34, [R22+0x3c0] ;  /* 0x0003c00016227984 */ /* 0x000fe20000000800 */
[----:B0-----:R-:W-:-:S03]  /*06f0*/  FFMA R11, R8, R11, R31 ;  /* 0x0000000b080b7223 */ /* 0x001fc6000000001f */
[----:B------:R-:W-:Y:S01]  /*0700*/  LDS R31, [R22+0x240] ;  /* 0x00024000161f7984 */ /* 0x000fe20000000800 */
[----:B-1----:R-:W-:-:S03]  /*0710*/  FFMA R9, R12, R9, R11 ;  /* 0x000000090c097223 */ /* 0x002fc6000000000b */
[----:B------:R-:W0:Y:S01]  /*0720*/  LDS R12, [R22+0x1c0] ;  /* 0x0001c000160c7984 */ /* 0x000e220000000800 */
[----:B------:R-:W-:-:S03]  /*0730*/  FFMA R32, R32, R13, R9 ;  /* 0x0000000d20207223 */ /* 0x000fc60000000009 */
[----:B------:R-:W-:Y:S04]  /*0740*/  LDS R13, [R22+0x200] ;  /* 0x00020000160d7984 */ /* 0x000fe80000000800 */
[----:B------:R-:W1:Y:S01]  /*0750*/  LDS.128 R8, [R7+0x20] ;  /* 0x0000200007087984 */ /* 0x000e620000000c00 */
[----:B------:R-:W-:-:S03]  /*0760*/  FFMA R33, R33, R14, R32 ;  /* 0x0000000e21217223 */ /* 0x000fc60000000020 */
[----:B------:R-:W2:Y:S04]  /*0770*/  LDS R32, [R22+0x280] ;  /* 0x0002800016207984 */ /* 0x000ea80000000800 */
[----:B------:R-:W3:Y:S01]  /*0780*/  LDS R14, [R22+0x2c0] ;  /* 0x0002c000160e7984 */ /* 0x000ee20000000800 */
[----:B0-----:R-:W-:-:S04]  /*0790*/  FFMA R15, R12, R15, R33 ;  /* 0x0000000f0c0f7223 */ /* 0x001fc80000000021 */
[----:B-1----:R-:W-:-:S04]  /*07a0*/  FFMA R8, R8, R13, R15 ;  /* 0x0000000d08087223 */ /* 0x002fc8000000000f */
[----:B------:R-:W-:Y:S02]  /*07b0*/  FFMA R9, R31, R9, R8 ;  /* 0x000000091f097223 */ /* 0x000fe40000000008 */
[----:B------:R-:W-:Y:S02]  /*07c0*/  LDS R31, [R22+0x380] ;  /* 0x00038000161f7984 */ /* 0x000fe40000000800 */
[----:B--2---:R-:W-:Y:S02]  /*07d0*/  FFMA R13, R32, R10, R9 ;  /* 0x0000000a200d7223 */ /* 0x004fe40000000009 */
[----:B------:R-:W-:Y:S02]  /*07e0*/  LDS R9, [R22+0x300] ;  /* 0x0003000016097984 */ /* 0x000fe40000000800 */
        /* <DEDUP_REMOVED lines=10> */
[----:B------:R-:W-:Y:S01]  /*0890*/  IMAD.WIDE.U32 R18, R30, 0x4, R18 ;  /* 0x000000041e127825 */ /* 0x000fe200078e0012 */
        /* <DEDUP_REMOVED lines=8> */
[----:B------:R-:W-:Y:S01]  /*0920*/  LDS R34, [R22+0x340] ;  /* 0x0003400016227984 */ /* 0x000fe20000000800 */
[----:B0-----:R-:W-:-:S03]  /*0930*/  FFMA R15, R8, R35, R15 ;  /* 0x00000023080f7223 */ /* 0x001fc6000000000f */
[----:B------:R-:W0:Y:S01]  /*0940*/  LDS R35, [R22+0xc0] ;  /* 0x0000c00016237984 */ /* 0x000e220000000800 */
[----:B-1----:R-:W-:-:S03]  /*0950*/  FFMA R32, R12, R9, R15 ;  /* 0x000000090c207223 */ /* 0x002fc6000000000f */
[----:B------:R-:W-:Y:S04]  /*0960*/  LDS R9, [R22+0x100] ;  /* 0x0001000016097984 */ /* 0x000fe80000000800 */
[----:B------:R-:W1:Y:S04]  /*0970*/  LDS.128 R12, [R7+0x10] ;  /* 0x00001000070c7984 */ /* 0x000e680000000c00 */
[----:B------:R-:W3:Y:S01]  /*0980*/  LDS R8, [R22+0x140] ;  /* 0x0001400016087984 */ /* 0x000ee20000000800 */
[----:B--2---:R-:W-:-:S03]  /*0990*/  FFMA R10, R31, R10, R32 ;  /* 0x0000000a1f0a7223 */ /* 0x004fc60000000020 */
[----:B------:R-:W2:Y:S01]  /*09a0*/  LDS R31, [R22+0x180] ;  /* 0x00018000161f7984 */ /* 0x000ea20000000800 */
[----:B0-----:R-:W-:-:S03]  /*09b0*/  FFMA R11, R35, R11, R10 ;  /* 0x0000000b230b7223 */ /* 0x001fc6000000000a */
[----:B------:R-:W-:Y:S01]  /*09c0*/  LDS R35, [R22+0x240] ;  /* 0x0002400016237984 */ /* 0x000fe20000000800 */
[----:B-1----:R-:W-:-:S03]  /*09d0*/  FFMA R9, R12, R9, R11 ;  /* 0x000000090c097223 */ /* 0x002fc6000000000b */
[----:B------:R-:W0:Y:S01]  /*09e0*/  LDS R12, [R22+0x1c0] ;  /* 0x0001c000160c7984 */ /* 0x000e220000000800 */
[----:B---3--:R-:W-:-:S03]  /*09f0*/  FFMA R32, R8, R13, R9 ;  /* 0x0000000d08207223 */ /* 0x008fc60000000009 */
[----:B------:R-:W1:Y:S04]  /*0a00*/  LDS.128 R8, [R7+0x20] ;  /* 0x0000200007087984 */ /* 0x000e680000000c00 */
[----:B------:R-:W3:Y:S01]  /*0a10*/  LDS R13, [R22+0x280] ;  /* 0x00028000160d7984 */ /* 0x000ee20000000800 */
[----:B--2---:R-:W-:-:S03]  /*0a20*/  FFMA R31, R31, R14, R32 ;  /* 0x0000000e1f1f7223 */ /* 0x004fc60000000020 */
[----:B------:R-:W-:Y:S01]  /*0a30*/  LDS R32, [R22+0x3c0] ;  /* 0x0003c00016207984 */ /* 0x000fe20000000800 */
[----:B0-----:R-:W-:-:S04]  /*0a40*/  FFMA R15, R12, R15, R31 ;  /* 0x0000000f0c0f7223 */ /* 0x001fc8000000001f */
[----:B-1----:R-:W-:Y:S02]  /*0a50*/  FFMA R8, R8, R33, R15 ;  /* 0x0000002108087223 */ /* 0x002fe4000000000f */
[----:B------:R-:W-:Y:S02]  /*0a60*/  LDS R33, [R22+0x380] ;  /* 0x0003800016217984 */ /* 0x000fe40000000800 */
[----:B------:R-:W-:Y:S02]  /*0a70*/  FFMA R12, R35, R9, R8 ;  /* 0x00000009230c7223 */ /* 0x000fe40000000008 */
[----:B------:R-:W0:Y:S02]  /*0a80*/  LDS R8, [R22+0x2c0] ;  /* 0x0002c00016087984 */ /* 0x000e240000000800 */
[----:B---3--:R-:W-:Y:S02]  /*0a90*/  FFMA R9, R13, R10, R12 ;  /* 0x0000000a0d097223 */ /* 0x008fe4000000000c */
[----:B------:R-:W-:Y:S04]  /*0aa0*/  LDS R35, [R22+0x300] ;  /* 0x0003000016237984 */ /* 0x000fe80000000800 */
[----:B------:R-:W1:Y:S01]  /*0ab0*/  LDS.128 R12, [R7+0x30] ;  /* 0x00003000070c7984 */ /* 0x000e620000000c00 */
[----:B------:R-:W-:Y:S06]  /*0ac0*/  BAR.SYNC.DEFER_BLOCKING 0x0 ;  /* 0x0000000000007b1d */ /* 0x000fec0000010000 */
[----:B------:R0:W2:Y:S04]  /*0ad0*/  LDG.E R16, desc[UR8][R16.64+0xc0] ;  /* 0x0000c00810107981 */ /* 0x0000a8000c1e1900 */
[----:B------:R-:W3:Y:S01]  /*0ae0*/  LDG.E R19, desc[UR8][R18.64] ;  /* 0x0000000812137981 */ /* 0x000ee2000c1e1900 */
[----:B0-----:R-:W-:-:S04]  /*0af0*/  FFMA R17, R8, R11, R9 ;  /* 0x0000000b08117223 */ /* 0x001fc80000000009 */
[----:B-1----:R-:W-:-:S04]  /*0b00*/  FFMA R35, R12, R35, R17 ;  /* 0x000000230c237223 */ /* 0x002fc80000000011 */
[----:B------:R-:W-:-:S04]  /*0b10*/  FFMA R34, R34, R13, R35 ;  /* 0x0000000d22227223 */ /* 0x000fc80000000023 */
[----:B------:R-:W-:-:S04]  /*0b20*/  FFMA R33, R33, R14, R34 ;  /* 0x0000000e21217223 */ /* 0x000fc80000000022 */
[----:B------:R-:W-:Y:S01]  /*0b30*/  FFMA R17, R32, R15, R33 ;  /* 0x0000000f20117223 */ /* 0x000fe20000000021 */
[----:B------:R-:W-:-:S04]  /*0b40*/  IADD3 R25, PT, PT, R25, 0x4, RZ ;  /* 0x0000000419197810 */ /* 0x000fc80007ffe0ff */
[----:B------:R-:W-:Y:S02]  /*0b50*/  ISETP.NE.AND P0, PT, R25, RZ, PT ;  /* 0x000000ff1900720c */ /* 0x000fe40003f05270 */
[----:B------:R-:W-:Y:S02]  /*0b60*/  IADD3 R27, PT, PT, R27, 0x40, RZ ;  /* 0x000000401b1b7810 */ /* 0x000fe40007ffe0ff */
[C---:B------:R-:W-:Y:S02]  /*0b70*/  LEA R30, R5.reuse, R30, 0x6 ;  /* 0x0000001e051e7211 */ /* 0x040fe400078e30ff */
[C---:B------:R-:W-:Y:S02]  /*0b80*/  LEA R28, R5.reuse, R28, 0x6 ;  /* 0x0000001c051c7211 */ /* 0x040fe400078e30ff */
[C---:B------:R-:W-:Y:S02]  /*0b90*/  LEA R26, R5.reuse, R26, 0x6 ;  /* 0x0000001a051a7211 */ /* 0x040fe400078e30ff */
[----:B------:R-:W-:Y:S01]  /*0ba0*/  LEA R24, R5, R24, 0x6 ;  /* 0x0000001805187211 */ /* 0x000fe200078e30ff */
[----:B--2---:R-:W-:Y:S04]  /*0bb0*/  STS [R23], R16 ;  /* 0x0000001017007388 */ /* 0x004fe80000000800 */
[----:B---3--:R-:W-:Y:S01]  /*0bc0*/  STS [R20], R19 ;  /* 0x0000001314007388 */ /* 0x008fe20000000800 */
[----:B------:R-:W-:Y:S06]  /*0bd0*/  BAR.SYNC.DEFER_BLOCKING 0x0 ;  /* 0x0000000000007b1d */ /* 0x000fec0000010000 */
[----:B------:R-:W-:Y:S04]  /*0be0*/  LDS R31, [R22] ;  /* 0x00000000161f7984 */ /* 0x000fe80000000800 */
[----:B------:R-:W0:Y:S04]  /*0bf0*/  LDS.128 R8, [R7] ;  /* 0x0000000007087984 */ /* 0x000e280000000c00 */
[----:B------:R-:W1:Y:S04]  /*0c00*/  LDS R36, [R22+0x40] ;  /* 0x0000400016247984 */ /* 0x000e680000000800 */
[----:B------:R-:W2:Y:S04]  /*0c10*/  LDS R37, [R22+0x80] ;  /* 0x0000800016257984 */ /* 0x000ea80000000800 */
[----:B------:R-:W3:Y:S04]  /*0c20*/  LDS R34, [R22+0xc0] ;  /* 0x0000c00016227984 */ /* 0x000ee80000000800 */
[----:B------:R-:W-:Y:S04]  /*0c30*/  LDS R33, [R22+0x100] ;  /* 0x0001000016217984 */ /* 0x000fe80000000800 */
[----:B------:R-:W4:Y:S04]  /*0c40*/  LDS.128 R12, [R7+0x10] ;  /* 0x00001000070c7984 */ /* 0x000f280000000c00 */
[----:B------:R-:W5:Y:S04]  /*0c50*/  LDS R32, [R22+0x140] ;  /* 0x0001400016207984 */ /* 0x000f680000000800 */
[----:B------:R-:W5:Y:S01]  /*0c60*/  LDS R35, [R22+0x180] ;  /* 0x0001800016237984 */ /* 0x000f620000000800 */
[----:B0-----:R-:W-:-:S03]  /*0c70*/  FFMA R17, R8, R31, R17 ;  /* 0x0000001f08117223 */ /* 0x001fc60000000011 */
[----:B------:R-:W0:Y:S01]  /*0c80*/  LDS R8, [R22+0x1c0] ;  /* 0x0001c00016087984 */ /* 0x000e220000000800 */
[----:B-1----:R-:W-:-:S03]  /*0c90*/  FFMA R36, R36, R9, R17 ;  /* 0x0000000924247223 */ /* 0x002fc60000000011 */
[----:B------:R-:W-:Y:S04]  /*0ca0*/  LDS R31, [R22+0x200] ;  /* 0x00020000161f7984 */ /* 0x000fe80000000800 */
[----:B------:R-:W1:Y:S01]  /*0cb0*/  LDS.128 R16, [R7+0x20] ;  /* 0x0000200007107984 */ /* 0x000e620000000c00 */
[----:B--2---:R-:W-:-:S04]  /*0cc0*/  FFMA R37, R37, R10, R36 ;  /* 0x0000000a25257223 */ /* 0x004fc80000000024 */
[----:B---3--:R-:W-:-:S04]  /*0cd0*/  FFMA R11, R34, R11, R37 ;  /* 0x0000000b220b7223 */ /* 0x008fc80000000025 */
[----:B----4-:R-:W-:Y:S02]  /*0ce0*/  FFMA R11, R12, R33, R11 ;  /* 0x000000210c0b7223 */ /* 0x010fe4000000000b */
[----:B------:R-:W2:Y:S02]  /*0cf0*/  LDS R12, [R22+0x240] ;  /* 0x00024000160c7984 */ /* 0x000ea40000000800 */
[----:B-----5:R-:W-:Y:S02]  /*0d00*/  FFMA R32, R32, R13, R11 ;  /* 0x0000000d20207223 */ /* 0x020fe4000000000b */
[----:B------:R-:W3:Y:S02]  /*0d10*/  LDS R13, [R22+0x280] ;  /* 0x00028000160d7984 */ /* 0x000ee40000000800 */
[----:B------:R-:W-:Y:S02]  /*0d20*/  FFMA R35, R35, R14, R32 ;  /* 0x0000000e23237223 */ /* 0x000fe40000000020 */
[----:B------:R-:W4:Y:S04]  /*0d30*/  LDS R14, [R22+0x2c0] ;  /* 0x0002c000160e7984 */ /* 0x000f280000000800 */
[----:B------:R-:W-:Y:S01]  /*0d40*/  LDS R32, [R22+0x340] ;  /* 0x0003400016207984 */ /* 0x000fe20000000800 */
[----:B0-----:R-:W-:-:S03]  /*0d50*/  FFMA R35, R8, R15, R35 ;  /* 0x0000000f08237223 */ /* 0x001fc60000000023 */
[----:B------:R-:W-:Y:S04]  /*0d60*/  LDS R15, [R22+0x300] ;  /* 0x00030000160f7984 */ /* 0x000fe80000000800 */
[----:B------:R-:W0:Y:S01]  /*0d70*/  LDS.128 R8, [R7+0x30] ;  /* 0x0000300007087984 */ /* 0x000e220000000c00 */
[----:B-1----:R-:W-:-:S03]  /*0d80*/  FFMA R35, R16, R31, R35 ;  /* 0x0000001f10237223 */ /* 0x002fc60000000023 */
[----:B------:R-:W1:Y:S04]  /*0d90*/  LDS R31, [R22+0x380] ;  /* 0x00038000161f7984 */ /* 0x000e680000000800 */
[----:B------:R-:W5:Y:S01]  /*0da0*/  LDS R16, [R22+0x3c0] ;  /* 0x0003c00016107984 */ /* 0x000f620000000800 */
[----:B--2---:R-:W-:-:S04]  /*0db0*/  FFMA R12, R12, R17, R35 ;  /* 0x000000110c0c7223 */ /* 0x004fc80000000023 */
[----:B---3--:R-:W-:-:S04]  /*0dc0*/  FFMA R13, R13, R18, R12 ;  /* 0x000000120d0d7223 */ /* 0x008fc8000000000c */
[----:B----4-:R-:W-:-:S04]  /*0dd0*/  FFMA R13, R14, R19, R13 ;  /* 0x000000130e0d7223 */ /* 0x010fc8000000000d */
[----:B0-----:R-:W-:-:S04]  /*0de0*/  FFMA R13, R8, R15, R13 ;  /* 0x0000000f080d7223 */ /* 0x001fc8000000000d */
[----:B------:R-:W-:-:S04]  /*0df0*/  FFMA R32, R32, R9, R13 ;  /* 0x0000000920207223 */ /* 0x000fc8000000000d */
[----:B-1----:R-:W-:-:S04]  /*0e00*/  FFMA R31, R31, R10, R32 ;  /* 0x0000000a1f1f7223 */ /* 0x002fc80000000020 */
[----:B-----5:R-:W-:Y:S01]  /*0e10*/  FFMA R31, R16, R11, R31 ;  /* 0x0000000b101f7223 */ /* 0x020fe2000000001f */
[----:B------:R-:W-:Y:S06]  /*0e20*/  BAR.SYNC.DEFER_BLOCKING 0x0 ;  /* 0x0000000000007b1d */ /* 0x000fec0000010000 */
[----:B------:R-:W-:Y:S05]  /*0e30*/  @P0 BRA `(.L_x_2) ;  /* 0xfffffff400240947 */ /* 0x000fea000383ffff */
.L_x_1:
[----:B------:R-:W-:-:S13]  /*0e40*/  LOP3.LUT P0, R8, R29, 0x3, RZ, 0xc0, !PT ;  /* 0x000000031d087812 */ /* 0x000fda000780c0ff */
[----:B------:R-:W-:Y:S05]  /*0e50*/  @!P0 BRA `(.L_x_0) ;  /* 0x00000008007c8947 */ /* 0x000fea0003800000 */
[----:B------:R-:W-:Y:S02]  /*0e60*/  ISETP.NE.AND P0, PT, R8, 0x1, PT ;  /* 0x000000010800780c */ /* 0x000fe40003f05270 */
[----:B------:R-:W-:-:S04]  /*0e70*/  LOP3.LUT R29, R29, 0x1, RZ, 0xc0, !PT ;  /* 0x000000011d1d7812 */ /* 0x000fc800078ec0ff */
[----:B------:R-:W-:-:S07]  /*0e80*/  ISETP.NE.U32.AND P1, PT, R29, 0x1, PT ;  /* 0x000000011d00780c */ /* 0x000fce0003f25070 */
[----:B------:R-:W-:Y:S06]  /*0e90*/  @!P0 BRA `(.L_x_3) ;  /* 0x0000000400908947 */ /* 0x000fec0003800000 */
[----:B------:R-:W0:Y:S01]  /*0ea0*/  LDC.64 R22, c[0x0][0x380] ;  /* 0x0000e000ff167b82 */ /* 0x000e220000000a00 */
[C---:B------:R-:W-:Y:S02]  /*0eb0*/  LEA R18, R0.reuse, R3, 0x4 ;  /* 0x0000000300127211 */ /* 0x040fe400078e20ff */
[----:B------:R-:W-:-:S03]  /*0ec0*/  LEA R9, R0, R21, 0x4 ;  /* 0x0000001500097211 */ /* 0x000fc600078e20ff */
[----:B------:R-:W-:Y:S02]  /*0ed0*/  IMAD R13, R18, R5, R4 ;  /* 0x00000005120d7224 */ /* 0x000fe400078e0204 */
[----:B------:R-:W1:Y:S01]  /*0ee0*/  LDC.64 R16, c[0x0][0x388] ;  /* 0x0000e200ff107b82 */ /* 0x000e620000000a00 */
[----:B0-----:R-:W-:-:S05]  /*0ef0*/  IMAD.WIDE R22, R9, 0x4, R22 ;  /* 0x0000000409167825 */ /* 0x001fca00078e0216 */
[----:B------:R-:W2:Y:S01]  /*0f00*/  LDG.E R19, desc[UR8][R22.64] ;  /* 0x0000000816137981 */ /* 0x000ea2000c1e1900 */
[----:B-1----:R-:W-:-:S05]  /*0f10*/  IMAD.WIDE.U32 R12, R13, 0x4, R16 ;  /* 0x000000040d0c7825 */ /* 0x002fca00078e0010 */
[----:B------:R-:W3:Y:S01]  /*0f20*/  LDG.E R25, desc[UR8][R12.64] ;  /* 0x000000080c197981 */ /* 0x000ee2000c1e1900 */
[----:B------:R-:W-:-:S04]  /*0f30*/  UIADD3 UR5, UPT, UPT, UR4, 0x400, URZ ;  /* 0x0000040004057890 */ /* 0x000fc8000fffe0ff */
[----:B------:R-:W-:Y:S01]  /*0f40*/  ULEA UR5, UR6, UR5, 0x18 ;  /* 0x0000000506057291 */ /* 0x000fe2000f8ec0ff */
[----:B------:R-:W-:-:S05]  /*0f50*/  LEA R30, R2, R7, 0x2 ;  /* 0x00000007021e7211 */ /* 0x000fca00078e10ff */
[----:B------:R-:W-:-:S04]  /*0f60*/  LEA R20, R2, UR5, 0x2 ;  /* 0x0000000502147c11 */ /* 0x000fc8000f8e10ff */
[----:B------:R-:W-:Y:S02]  /*0f70*/  LEA R32, R3, R20, 0x6 ;  /* 0x0000001403207211 */ /* 0x000fe400078e30ff */
[----:B------:R-:W-:Y:S01]  /*0f80*/  IADD3 R18, PT, PT, R18, 0x10, RZ ;  /* 0x0000001012127810 */ /* 0x000fe20007ffe0ff */
        /* <DEDUP_REMOVED lines=11> */
[----:B------:R-:W5:Y:S04]  /*1040*/  LDS R19, [R20+0x180] ;  /* 0x0001800014137984 */ /* 0x000f680000000800 */
[----:B------:R-:W5:Y:S04]  /*1050*/  LDS R24, [R20+0x1c0] ;  /* 0x0001c00014187984 */ /* 0x000f680000000800 */
[----:B------:R-:W-:Y:S01]  /*1060*/  LDS R36, [R20+0x240] ;  /* 0x0002400014247984 */ /* 0x000fe20000000800 */
[----:B0-----:R-:W-:-:S03]  /*1070*/  FFMA R8, R8, R27, R31 ;  /* 0x0000001b08087223 */ /* 0x001fc6000000001f */
[----:B------:R-:W-:Y:S01]  /*1080*/  LDS R27, [R20+0x200] ;  /* 0x00020000141b7984 */ /* 0x000fe20000000800 */
[----:B-1----:R-:W-:-:S03]  /*1090*/  FFMA R9, R29, R9, R8 ;  /* 0x000000091d097223 */ /* 0x002fc60000000008 */
[----:B------:R-:W-:Y:S01]  /*10a0*/  LDS R29, [R20+0x300] ;  /* 0x00030000141d7984 */ /* 0x000fe20000000800 */
[----:B--2---:R-:W-:-:S03]  /*10b0*/  FFMA R10, R28, R10, R9 ;  /* 0x0000000a1c0a7223 */ /* 0x004fc60000000009 */
[----:B------:R-:W-:Y:S01]  /*10c0*/  LDS R31, [R20+0x380] ;  /* 0x00038000141f7984 */ /* 0x000fe20000000800 */
[----:B---3--:R-:W-:-:S03]  /*10d0*/  FFMA R11, R33, R11, R10 ;  /* 0x0000000b210b7223 */ /* 0x008fc6000000000a */
[----:B------:R-:W-:Y:S04]  /*10e0*/  LDS R33, [R20+0x280] ;  /* 0x0002800014217984 */ /* 0x000fe80000000800 */
[----:B------:R-:W-:Y:S01]  /*10f0*/  LDS R28, [R20+0x3c0] ;  /* 0x0003c000141c7984 */ /* 0x000fe20000000800 */
[----:B----4-:R-:W-:-:S03]  /*1100*/  FFMA R11, R12, R34, R11 ;  /* 0x000000220c0b7223 */ /* 0x010fc6000000000b */
[----:B------:R-:W-:Y:S01]  /*1110*/  LDS R34, [R20+0x2c0] ;  /* 0x0002c00014227984 */ /* 0x000fe20000000800 */
[----:B-----5:R-:W-:Y:S01]  /*1120*/  FFMA R26, R26, R13, R11 ;  /* 0x0000000d1a1a7223 */ /* 0x020fe2000000000b */
[----:B------:R-:W-:Y:S02]  /*1130*/  IMAD R13, R18, R5, R4 ;  /* 0x00000005120d7224 */ /* 0x000fe400078e0204 */
[----:B------:R-:W0:Y:S01]  /*1140*/  LDS.128 R8, [R7+0x20] ;  /* 0x0000200007087984 */ /* 0x000e220000000c00 */
[----:B------:R-:W-:Y:S01]  /*1150*/  FFMA R19, R19, R14, R26 ;  /* 0x0000000e13137223 */ /* 0x000fe2000000001a */
[----:B------:R-:W-:Y:S02]  /*1160*/  IMAD.WIDE.U32 R12, R13, 0x4, R16 ;  /* 0x000000040d0c7825 */ /* 0x000fe400078e0010 */
[----:B------:R-:W-:Y:S02]  /*1170*/  LDS R26, [R20+0x340] ;  /* 0x00034000141a7984 */ /* 0x000fe40000000800 */
[----:B------:R-:W-:-:S02]  /*1180*/  FFMA R35, R24, R15, R19 ;  /* 0x0000000f18237223 */ /* 0x000fc40000000013 */
[----:B------:R-:W1:Y:S01]  /*1190*/  LDS.128 R16, [R7+0x30] ;  /* 0x0000300007107984 */ /* 0x000e620000000c00 */
[----:B------:R-:W-:Y:S06]  /*11a0*/  BAR.SYNC.DEFER_BLOCKING 0x0 ;  /* 0x0000000000007b1d */ /* 0x000fec0000010000 */
[----:B------:R-:W2:Y:S04]  /*11b0*/  LDG.E R23, desc[UR8][R22.64+0x40] ;  /* 0x0000400816177981 */ /* 0x000ea8000c1e1900 */
[----:B------:R-:W3:Y:S01]  /*11c0*/  LDG.E R37, desc[UR8][R12.64] ;  /* 0x000000080c257981 */ /* 0x000ee2000c1e1900 */
[----:B0-----:R-:W-:-:S04]  /*11d0*/  FFMA R35, R8, R27, R35 ;  /* 0x0000001b08237223 */ /* 0x001fc80000000023 */
[----:B------:R-:W-:-:S04]  /*11e0*/  FFMA R36, R36, R9, R35 ;  /* 0x0000000924247223 */ /* 0x000fc80000000023 */
[----:B------:R-:W-:-:S04]  /*11f0*/  FFMA R33, R33, R10, R36 ;  /* 0x0000000a21217223 */ /* 0x000fc80000000024 */
[----:B------:R-:W-:-:S04]  /*1200*/  FFMA R33, R34, R11, R33 ;  /* 0x0000000b22217223 */ /* 0x000fc80000000021 */
[----:B-1----:R-:W-:-:S04]  /*1210*/  FFMA R29, R16, R29, R33 ;  /* 0x0000001d101d7223 */ /* 0x002fc80000000021 */
[----:B------:R-:W-:-:S04]  /*1220*/  FFMA R26, R26, R17, R29 ;  /* 0x000000111a1a7223 */ /* 0x000fc8000000001d */
[----:B------:R-:W-:-:S04]  /*1230*/  FFMA R31, R31, R18, R26 ;  /* 0x000000121f1f7223 */ /* 0x000fc8000000001a */
[----:B------:R-:W-:Y:S01]  /*1240*/  FFMA R33, R28, R19, R31 ;  /* 0x000000131c217223 */ /* 0x000fe2000000001f */
        /* <DEDUP_REMOVED lines=14> */
[----:B------:R-:W-:Y:S04]  /*1330*/  LDS R31, [R20+0x200] ;  /* 0x00020000141f7984 */ /* 0x000fe80000000800 */
[----:B------:R-:W5:Y:S01]  /*1340*/  LDS.128 R16, [R7+0x20] ;  /* 0x0000200007107984 */ /* 0x000f620000000c00 */
[----:B0-----:R-:W-:-:S03]  /*1350*/  FFMA R25, R12, R25, R33 ;  /* 0x000000190c197223 */ /* 0x001fc60000000021 */
[----:B------:R-:W0:Y:S01]  /*1360*/  LDS R28, [R20+0x240] ;  /* 0x00024000141c7984 */ /* 0x000e220000000800 */
[----:B-1----:R-:W-:-:S03]  /*1370*/  FFMA R24, R24, R13, R25 ;  /* 0x0000000d18187223 */ /* 0x002fc60000000019 */
[----:B------:R-:W1:Y:S01]  /*1380*/  LDS R25, [R20+0x280] ;  /* 0x0002800014197984 */ /* 0x000e620000000800 */
[----:B--2---:R-:W-:-:S03]  /*1390*/  FFMA R27, R27, R14, R24 ;  /* 0x0000000e1b1b7223 */ /* 0x004fc60000000018 */
[----:B------:R-:W2:Y:S01]  /*13a0*/  LDS R24, [R20+0x2c0] ;  /* 0x0002c00014187984 */ /* 0x000ea20000000800 */
[----:B---3--:R-:W-:-:S03]  /*13b0*/  FFMA R33, R22, R15, R27 ;  /* 0x0000000f16217223 */ /* 0x008fc6000000001b */
[----:B------:R-:W-:Y:S04]  /*13c0*/  LDS R27, [R20+0x300] ;  /* 0x00030000141b7984 */ /* 0x000fe80000000800 */
[----:B------:R-:W3:Y:S01]  /*13d0*/  LDS.128 R12, [R7+0x30] ;  /* 0x00003000070c7984 */ /* 0x000ee20000000c00 */
[----:B----4-:R-:W-:-:S03]  /*13e0*/  FFMA R33, R8, R23, R33 ;  /* 0x0000001708217223 */ /* 0x010fc60000000021 */
[----:B------:R-:W4:Y:S04]  /*13f0*/  LDS R22, [R20+0x340] ;  /* 0x0003400014167984 */ /* 0x000f280000000800 */
[----:B------:R-:W4:Y:S01]  /*1400*/  LDS R23, [R20+0x380] ;  /* 0x0003800014177984 */ /* 0x000f220000000800 */
[----:B-----5:R-:W-:-:S03]  /*1410*/  FFMA R30, R30, R9, R33 ;  /* 0x000000091e1e7223 */ /* 0x020fc60000000021 */
[----:B------:R-:W5:Y:S01]  /*1420*/  LDS R8, [R20+0x3c0] ;  /* 0x0003c00014087984 */ /* 0x000f620000000800 */
[----:B------:R-:W-:-:S04]  /*1430*/  FFMA R29, R29, R10, R30 ;  /* 0x0000000a1d1d7223 */ /* 0x000fc8000000001e */
[----:B------:R-:W-:-:S04]  /*1440*/  FFMA R11, R26, R11, R29 ;  /* 0x0000000b1a0b7223 */ /* 0x000fc8000000001d */
[----:B------:R-:W-:-:S04]  /*1450*/  FFMA R11, R16, R31, R11 ;  /* 0x0000001f100b7223 */ /* 0x000fc8000000000b */
[----:B0-----:R-:W-:-:S04]  /*1460*/  FFMA R28, R28, R17, R11 ;  /* 0x000000111c1c7223 */ /* 0x001fc8000000000b */
[----:B-1----:R-:W-:-:S04]  /*1470*/  FFMA R25, R25, R18, R28 ;  /* 0x0000001219197223 */ /* 0x002fc8000000001c */
[----:B--2---:R-:W-:-:S04]  /*1480*/  FFMA R19, R24, R19, R25 ;  /* 0x0000001318137223 */ /* 0x004fc80000000019 */
[----:B---3--:R-:W-:-:S04]  /*1490*/  FFMA R19, R12, R27, R19 ;  /* 0x0000001b0c137223 */ /* 0x008fc80000000013 */
[----:B----4-:R-:W-:-:S04]  /*14a0*/  FFMA R22, R22, R13, R19 ;  /* 0x0000000d16167223 */ /* 0x010fc80000000013 */
[----:B------:R-:W-:-:S04]  /*14b0*/  FFMA R23, R23, R14, R22 ;  /* 0x0000000e17177223 */ /* 0x000fc80000000016 */
[----:B-----5:R-:W-:Y:S01]  /*14c0*/  FFMA R31, R8, R15, R23 ;  /* 0x0000000f081f7223 */ /* 0x020fe20000000017 */
[----:B------:R-:W-:Y:S06]  /*14d0*/  BAR.SYNC.DEFER_BLOCKING 0x0 ;  /* 0x0000000000007b1d */ /* 0x000fec0000010000 */
.L_x_3:
[----:B------:R-:W-:Y:S05]  /*14e0*/  @P1 BRA `(.L_x_0) ;  /* 0x0000000000d81947 */ /* 0x000fea0003800000 */
[----:B------:R-:W0:Y:S01]  /*14f0*/  LDC.64 R8, c[0x0][0x380] ;  /* 0x0000e000ff087b82 */ /* 0x000e220000000a00 */
[C---:B------:R-:W-:Y:S02]  /*1500*/  LEA R10, R0.reuse, R3, 0x4 ;  /* 0x00000003000a7211 */ /* 0x040fe400078e20ff */
[----:B------:R-:W-:-:S03]  /*1510*/  LEA R21, R0, R21, 0x4 ;  /* 0x0000001500157211 */ /* 0x000fc600078e20ff */
[----:B------:R-:W-:Y:S02]  /*1520*/  IMAD R11, R10, R5, R4 ;  /* 0x000000050a0b7224 */ /* 0x000fe400078e0204 */
[----:B------:R-:W1:Y:S01]  /*1530*/  LDC.64 R12, c[0x0][0x388] ;  /* 0x0000e200ff0c7b82 */ /* 0x000e620000000a00 */
[----:B0-----:R-:W-:-:S05]  /*1540*/  IMAD.WIDE R8, R21, 0x4, R8 ;  /* 0x0000000415087825 */ /* 0x001fca00078e0208 */
[----:B------:R-:W2:Y:S01]  /*1550*/  LDG.E R14, desc[UR8][R8.64] ;  /* 0x00000008080e7981 */ /* 0x000ea2000c1e1900 */
[----:B-1----:R-:W-:-:S06]  /*1560*/  IMAD.WIDE.U32 R12, R11, 0x4, R12 ;  /* 0x000000040b0c7825 */ /* 0x002fcc00078e000c */
[----:B------:R-:W3:Y:S01]  /*1570*/  LDG.E R12, desc[UR8][R12.64] ;  /* 0x000000080c0c7981 */ /* 0x000ee2000c1e1900 */
[----:B------:R-:W-:-:S04]  /*1580*/  UIADD3 UR4, UPT, UPT, UR4, 0x400, URZ ;  /* 0x0000040004047890 */ /* 0x000fc8000fffe0ff */
[----:B------:R-:W-:Y:S01]  /*1590*/  ULEA UR4, UR6, UR4, 0x18 ;  /* 0x0000000406047291 */ /* 0x000fe2000f8ec0ff */
[----:B------:R-:W-:-:S05]  /*15a0*/  LEA R15, R2, R7, 0x2 ;  /* 0x00000007020f7211 */ /* 0x000fca00078e10ff */
[----:B------:R-:W-:-:S04]  /*15b0*/  LEA R0, R2, UR4, 0x2 ;  /* 0x0000000402007c11 */ /* 0x000fc8000f8e10ff */
        /* <DEDUP_REMOVED lines=26> */
[----:B------:R-:W4:Y:S01]  /*1760*/  LDS R10, [R0+0x340] ;  /* 0x00034000000a7984 */ /* 0x000f220000000800 */
[----:B-----5:R-:W-:-:S03]  /*1770*/  FFMA R2, R2, R17, R3 ;  /* 0x0000001102027223 */ /* 0x020fc60000000003 */
[----:B------:R-:W5:Y:S04]  /*1780*/  LDS R16, [R0+0x380] ;  /* 0x0003800000107984 */ /* 0x000f680000000800 */
        /* <DEDUP_REMOVED lines=9> */
[----:B-----5:R-:W-:-:S04]  /*1820*/  FFMA R16, R16, R30, R9 ;  /* 0x0000001e10107223 */ /* 0x020fc80000000009 */
[----:B------:R-:W-:Y:S01]  /*1830*/  FFMA R31, R3, R31, R16 ;  /* 0x0000001f031f7223 */ /* 0x000fe20000000010 */
[----:B------:R-:W-:Y:S06]  /*1840*/  BAR.SYNC.DEFER_BLOCKING 0x0 ;  /* 0x0000000000007b1d */ /* 0x000fec0000010000 */
.L_x_0:
[----:B------:R-:W0:Y:S01]  /*1850*/  LDC.64 R2, c[0x0][0x390] ;  /* 0x0000e400ff027b82 */ /* 0x000e220000000a00 */
[----:B------:R-:W-:-:S04]  /*1860*/  IMAD R5, R6, R5, R4 ;  /* 0x0000000506057224 */ /* 0x000fc800078e0204 */
[----:B0-----:R-:W-:-:S05]  /*1870*/  IMAD.WIDE R2, R5, 0x4, R2 ;  /* 0x0000000405027825 */ /* 0x001fca00078e0202 */
[----:B------:R-:W-:Y:S01]  /*1880*/  STG.E desc[UR8][R2.64], R31 ;  /* 0x0000001f02007986 */ /* 0x000fe2000c101908 */
[----:B------:R-:W-:Y:S05]  /*1890*/  EXIT ;  /* 0x000000000000794d */ /* 0x000fea0003800000 */
.L_x_4:
[----:B------:R-:W-:-:S00]  /*18a0*/  BRA `(.L_x_4) ;  /* 0xfffffffc00fc7947 */ /* 0x000fc0000383ffff */
[----:B------:R-:W-:-:S00]  /*18b0*/  NOP ;  /* 0x0000000000007918 */ /* 0x000fc00000000000 */
        /* <DEDUP_REMOVED lines=12> */
.L_x_5:


//--------------------- .nv.shared._Z15matrixMulKernelPKfS0_Pfi --------------------------
	.section	.nv.shared._Z15matrixMulKernelPKfS0_Pfi,"aw",@nobits
	.sectionflags	@""
	.align	4
.nv.shared._Z15matrixMulKernelPKfS0_Pfi:
	.zero		3072


//--------------------- .nv.shared.reserved.0     --------------------------
	.section	.nv.shared.reserved.0,"aw",@nobits
	.weak		__nv_reservedSMEM_offset_0_alias
	.size		__nv_reservedSMEM_offset_0_alias, 0, 64
	.other		__nv_reservedSMEM_offset_0_alias,@"STO_CUDA_RESERVED_SHARED STV_DEFAULT"
__nv_reservedSMEM_offset_0_alias:
	.zero		0
	.zero		64


//--------------------- .nv.constant0._Z15matrixMulKernelPKfS0_Pfi --------------------------
	.section	.nv.constant0._Z15matrixMulKernelPKfS0_Pfi,"a",@progbits
	.sectionflags	@""
	.align	4
.nv.constant0._Z15matrixMulKernelPKfS0_Pfi:
	.zero		924


//--------------------- SYMBOLS --------------------------

	.type		.nv.reservedSmem.offset0,@object
	.size		.nv.reservedSmem.offset0,0x4
	.type		.nv.reservedSmem.cap,@object
	.size		.nv.reservedSmem.cap,0x4
